	.headerflags	@"EF_CUDA_TEXMODE_UNIFIED EF_CUDA_64BIT_ADDRESS EF_CUDA_ACCELERATORS EF_CUDA_SM90 EF_CUDA_VIRTUAL_SM(EF_CUDA_SM90)"
	.elftype	@"ET_EXEC"


//--------------------- .nv.info                  --------------------------
	.section	.nv.info,"",@"SHT_CUDA_INFO"
	.align	4


	//----- nvinfo : EIATTR_REGCOUNT
	.align		4
        /*0000*/ 	.byte	0x04, 0x2f
        /*0002*/ 	.short	(.L_3 - .L_2)
	.align		4
.L_2:
        /*0004*/ 	.word	index@(triton_poi_fused__native_batch_norm_legit_no_training_add_div_hardtanh_mul_46)
        /*0008*/ 	.word	0x00000017


	//----- nvinfo : EIATTR_MIN_STACK_SIZE
	.align		4
.L_3:
        /*000c*/ 	.byte	0x04, 0x12
        /*000e*/ 	.short	(.L_5 - .L_4)
	.align		4
.L_4:
        /*0010*/ 	.word	index@(triton_poi_fused__native_batch_norm_legit_no_training_add_div_hardtanh_mul_46)
        /*0014*/ 	.word	0x00000000


	//----- nvinfo : EIATTR_FRAME_SIZE
	.align		4
.L_5:
        /*0018*/ 	.byte	0x04, 0x11
        /*001a*/ 	.short	(.L_7 - .L_6)
	.align		4
.L_6:
        /*001c*/ 	.word	index@(triton_poi_fused__native_batch_norm_legit_no_training_add_div_hardtanh_mul_46)
        /*0020*/ 	.word	0x00000000


	//----- nvinfo : EIATTR_MIN_STACK_SIZE
	.align		4
.L_7:
        /*0024*/ 	.byte	0x04, 0x12
        /*0026*/ 	.short	(.L_9 - .L_8)
	.align		4
.L_8:
        /*0028*/ 	.word	index@(triton_poi_fused__native_batch_norm_legit_no_training_add_div_hardtanh_mul_46)
        /*002c*/ 	.word	0x00000000
.L_9:


//--------------------- .nv.info.triton_poi_fused__native_batch_norm_legit_no_training_add_div_hardtanh_mul_46 --------------------------
	.section	.nv.info.triton_poi_fused__native_batch_norm_legit_no_training_add_div_hardtanh_mul_46,"",@"SHT_CUDA_INFO"
	.sectionflags	@""
	.align	4


	//----- nvinfo : EIATTR_CUDA_API_VERSION
	.align		4
        /*0000*/ 	.byte	0x04, 0x37
        /*0002*/ 	.short	(.L_11 - .L_10)
.L_10:
        /*0004*/ 	.word	0x0000007c


	//----- nvinfo : EIATTR_KPARAM_INFO
	.align		4
.L_11:
        /*0008*/ 	.byte	0x04, 0x17
        /*000a*/ 	.short	(.L_13 - .L_12)
.L_12:
        /*000c*/ 	.word	0x00000000
        /*0010*/ 	.short	0x0006
        /*0012*/ 	.short	0x0030
        /*0014*/ 	.byte	0x00, 0xf0, 0x11, 0x00


	//----- nvinfo : EIATTR_KPARAM_INFO
	.align		4
.L_13:
        /*0018*/ 	.byte	0x04, 0x17
        /*001a*/ 	.short	(.L_15 - .L_14)
.L_14:
        /*001c*/ 	.word	0x00000000
        /*0020*/ 	.short	0x0005
        /*0022*/ 	.short	0x0028
        /*0024*/ 	.byte	0x00, 0xf4, 0x21, 0x00


	//----- nvinfo : EIATTR_KPARAM_INFO
	.align		4
.L_15:
        /*0028*/ 	.byte	0x04, 0x17
        /*002a*/ 	.short	(.L_17 - .L_16)
.L_16:
        /*002c*/ 	.word	0x00000000
        /*0030*/ 	.short	0x0004
        /*0032*/ 	.short	0x0020
        /*0034*/ 	.byte	0x00, 0xf4, 0x21, 0x00


	//----- nvinfo : EIATTR_KPARAM_INFO
	.align		4
.L_17:
        /*0038*/ 	.byte	0x04, 0x17
        /*003a*/ 	.short	(.L_19 - .L_18)
.L_18:
        /*003c*/ 	.word	0x00000000
        /*0040*/ 	.short	0x0003
        /*0042*/ 	.short	0x0018
        /*0044*/ 	.byte	0x00, 0xf4, 0x21, 0x00


	//----- nvinfo : EIATTR_KPARAM_INFO
	.align		4
.L_19:
        /*0048*/ 	.byte	0x04, 0x17
        /*004a*/ 	.short	(.L_21 - .L_20)
.L_20:
        /*004c*/ 	.word	0x00000000
        /*0050*/ 	.short	0x0002
        /*0052*/ 	.short	0x0010
        /*0054*/ 	.byte	0x00, 0xf4, 0x21, 0x00


	//----- nvinfo : EIATTR_KPARAM_INFO
	.align		4
.L_21:
        /*0058*/ 	.byte	0x04, 0x17
        /*005a*/ 	.short	(.L_23 - .L_22)
.L_22:
        /*005c*/ 	.word	0x00000000
        /*0060*/ 	.short	0x0001
        /*0062*/ 	.short	0x0008
        /*0064*/ 	.byte	0x00, 0xf4, 0x21, 0x00


	//----- nvinfo : EIATTR_KPARAM_INFO
	.align		4
.L_23:
        /*0068*/ 	.byte	0x04, 0x17
        /*006a*/ 	.short	(.L_25 - .L_24)
.L_24:
        /*006c*/ 	.word	0x00000000
        /*0070*/ 	.short	0x0000
        /*0072*/ 	.short	0x0000
        /*0074*/ 	.byte	0x00, 0xf4, 0x21, 0x00


	//----- nvinfo : EIATTR_SPARSE_MMA_MASK
	.align		4
.L_25:
        /*0078*/ 	.byte	0x03, 0x50
        /*007a*/ 	.short	0x0000


	//----- nvinfo : EIATTR_MAXREG_COUNT
	.align		4
        /*007c*/ 	.byte	0x03, 0x1b
        /*007e*/ 	.short	0x00ff


	//----- nvinfo : EIATTR_EXIT_INSTR_OFFSETS
	.align		4
        /*0080*/ 	.byte	0x04, 0x1c
        /*0082*/ 	.short	(.L_27 - .L_26)


	//   ....[0]....
.L_26:
        /*0084*/ 	.word	0x000004d0


	//   ....[1]....
        /*0088*/ 	.word	0x000004f0


	//----- nvinfo : EIATTR_REQNTID
	.align		4
.L_27:
        /*008c*/ 	.byte	0x04, 0x10
        /*008e*/ 	.short	(.L_29 - .L_28)
.L_28:
        /*0090*/ 	.word	0x00000080
        /*0094*/ 	.word	0x00000001
        /*0098*/ 	.word	0x00000001


	//----- nvinfo : EIATTR_CBANK_PARAM_SIZE
	.align		4
.L_29:
        /*009c*/ 	.byte	0x03, 0x19
        /*009e*/ 	.short	0x0034


	//----- nvinfo : EIATTR_PARAM_CBANK
	.align		4
        /*00a0*/ 	.byte	0x04, 0x0a
        /*00a2*/ 	.short	(.L_31 - .L_30)
	.align		4
.L_30:
        /*00a4*/ 	.word	index@(.nv.constant0.triton_poi_fused__native_batch_norm_legit_no_training_add_div_hardtanh_mul_46)
        /*00a8*/ 	.short	0x0210
        /*00aa*/ 	.short	0x0034


	//----- nvinfo : EIATTR_SW_WAR
	.align		4
.L_31:
        /*00ac*/ 	.byte	0x04, 0x36
        /*00ae*/ 	.short	(.L_33 - .L_32)
.L_32:
        /*00b0*/ 	.word	0x00000008
.L_33:


//--------------------- .nv.callgraph             --------------------------
	.section	.nv.callgraph,"",@"SHT_CUDA_CALLGRAPH"
	.align	4
	.sectionentsize	8
	.align		4
        /*0000*/ 	.word	0x00000000
	.align		4
        /*0004*/ 	.word	0xffffffff
	.align		4
        /*0008*/ 	.word	0x00000000
	.align		4
        /*000c*/ 	.word	0xfffffffe
	.align		4
        /*0010*/ 	.word	0x00000000
	.align		4
        /*0014*/ 	.word	0xfffffffd
	.align		4
        /*0018*/ 	.word	0x00000000
	.align		4
        /*001c*/ 	.word	0xfffffffc


//--------------------- .nv.constant4             --------------------------
	.section	.nv.constant4,"a",@progbits
	.align	8
	.align		8
.nv.constant4:
        /*0000*/ 	.dword	_$_str
	.align		8
        /*0008*/ 	.dword	_$_str_$_2


//--------------------- .text.triton_poi_fused__native_batch_norm_legit_no_training_add_div_hardtanh_mul_46 --------------------------
	.section	.text.triton_poi_fused__native_batch_norm_legit_no_training_add_div_hardtanh_mul_46,"ax",@progbits
	.align	128
        .global         triton_poi_fused__native_batch_norm_legit_no_training_add_div_hardtanh_mul_46
        .type           triton_poi_fused__native_batch_norm_legit_no_training_add_div_hardtanh_mul_46,@function
        .size           triton_poi_fused__native_batch_norm_legit_no_training_add_div_hardtanh_mul_46,(.L_x_1 - triton_poi_fused__native_batch_norm_legit_no_training_add_div_hardtanh_mul_46)
        .other          triton_poi_fused__native_batch_norm_legit_no_training_add_div_hardtanh_mul_46,@"STO_CUDA_ENTRY STV_DEFAULT"
triton_poi_fused__native_batch_norm_legit_no_training_add_div_hardtanh_mul_46:
.text.triton_poi_fused__native_batch_norm_legit_no_training_add_div_hardtanh_mul_46:
[----:B------:R-:W0:Y:S01]  /*0000*/  LDC R1, c[0x0][0x28] ;  /* 0x00000a00ff017b82 */ /* 0x000e220000000800 */
[----:B------:R-:W1:Y:S07]  /*0010*/  S2R R0, SR_TID.X ;  /* 0x0000000000007919 */ /* 0x000e6e0000002100 */
[----:B------:R-:W2:Y:S01]  /*0020*/  LDC.64 R8, c[0x0][0x228] ;  /* 0x00008a00ff087b82 */ /* 0x000ea20000000a00 */
[----:B------:R-:W-:Y:S01]  /*0030*/  ULDC.64 UR4, c[0x0][0x208] ;  /* 0x0000820000047ab9 */ /* 0x000fe20000000a00 */
[----:B------:R-:W3:Y:S06]  /*0040*/  S2R R3, SR_CTAID.X ;  /* 0x0000000000037919 */ /* 0x000eec0000002500 */
[----:B------:R-:W4:Y:S08]  /*0050*/  LDC.64 R14, c[0x0][0x220] ;  /* 0x00008800ff0e7b82 */ /* 0x000f300000000a00 */
[----:B------:R-:W5:Y:S08]  /*0060*/  LDC.64 R12, c[0x0][0x218] ;  /* 0x00008600ff0c7b82 */ /* 0x000f700000000a00 */
[----:B------:R-:W5:Y:S01]  /*0070*/  LDC.64 R16, c[0x0][0x230] ;  /* 0x00008c00ff107b82 */ /* 0x000f620000000a00 */
[----:B-1----:R-:W-:-:S07]  /*0080*/  SHF.L.U32 R0, R0, 0x1, RZ ;  /* 0x0000000100007819 */ /* 0x002fce00000006ff */
[----:B------:R-:W1:Y:S01]  /*0090*/  LDC.64 R18, c[0x0][0x238] ;  /* 0x00008e00ff127b82 */ /* 0x000e620000000a00 */
[----:B------:R-:W-:-:S04]  /*00a0*/  LOP3.LUT R0, R0, 0xfe, RZ, 0xc0, !PT ;  /* 0x000000fe00007812 */ /* 0x000fc800078ec0ff */
[----:B---3--:R-:W-:-:S04]  /*00b0*/  LEA R0, R3, R0, 0x8 ;  /* 0x0000000003007211 */ /* 0x008fc800078e40ff */
[C---:B------:R-:W-:Y:S01]  /*00c0*/  ISETP.GE.AND P0, PT, R0.reuse, 0x2400, PT ;  /* 0x000024000000780c */ /* 0x040fe20003f06270 */
[----:B------:R-:W-:-:S05]  /*00d0*/  IMAD.HI R2, R0, 0x38e38e39, RZ ;  /* 0x38e38e3900027827 */ /* 0x000fca00078e02ff */
[----:B------:R-:W-:-:S04]  /*00e0*/  SHF.R.U32.HI R3, RZ, 0x1f, R2 ;  /* 0x0000001fff037819 */ /* 0x000fc80000011602 */
[----:B------:R-:W-:-:S05]  /*00f0*/  LEA.HI.SX32 R3, R2, R3, 0x19 ;  /* 0x0000000302037211 */ /* 0x000fca00078fcaff */
[----:B------:R-:W-:Y:S01]  /*0100*/  IMAD R11, R3, -0x240, R0 ;  /* 0xfffffdc0030b7824 */ /* 0x000fe200078e0200 */
[----:B------:R-:W-:-:S03]  /*0110*/  CS2R R2, SRZ ;  /* 0x0000000000027805 */ /* 0x000fc6000001ff00 */
[----:B--2---:R-:W-:-:S05]  /*0120*/  IMAD.WIDE R8, R11, 0x4, R8 ;  /* 0x000000040b087825 */ /* 0x004fca00078e0208 */
[----:B------:R2:W3:Y:S01]  /*0130*/  @!P0 LDG.E.EL.64 R2, desc[UR4][R8.64] ;  /* 0x0000000408028981 */ /* 0x0004e2000c2e1b00 */
[----:B------:R-:W-:Y:S02]  /*0140*/  CS2R R4, SRZ ;  /* 0x0000000000047805 */ /* 0x000fe4000001ff00 */
[----:B------:R-:W-:Y:S01]  /*0150*/  CS2R R6, SRZ ;  /* 0x0000000000067805 */ /* 0x000fe2000001ff00 */
[----:B----4-:R-:W-:-:S04]  /*0160*/  IMAD.WIDE R14, R11, 0x4, R14 ;  /* 0x000000040b0e7825 */ /* 0x010fc800078e020e */
[----:B-----5:R-:W-:Y:S01]  /*0170*/  IMAD.WIDE R12, R0, 0x4, R12 ;  /* 0x00000004000c7825 */ /* 0x020fe200078e020c */
[----:B------:R-:W4:Y:S01]  /*0180*/  @!P0 LDG.E.EL.64 R4, desc[UR4][R14.64] ;  /* 0x000000040e048981 */ /* 0x000f22000c2e1b00 */
[----:B--2---:R-:W-:Y:S02]  /*0190*/  CS2R R8, SRZ ;  /* 0x0000000000087805 */ /* 0x004fe4000001ff00 */
[C---:B0-----:R-:W-:Y:S01]  /*01a0*/  IMAD.WIDE R16, R11.reuse, 0x4, R16 ;  /* 0x000000040b107825 */ /* 0x041fe200078e0210 */
[----:B------:R0:W4:Y:S03]  /*01b0*/  @!P0 LDG.E.64 R6, desc[UR4][R12.64] ;  /* 0x000000040c068981 */ /* 0x000126000c1e1b00 */
[----:B-1----:R-:W-:Y:S01]  /*01c0*/  IMAD.WIDE R18, R11, 0x4, R18 ;  /* 0x000000040b127825 */ /* 0x002fe200078e0212 */
[----:B------:R-:W-:-:S04]  /*01d0*/  CS2R R10, SRZ ;  /* 0x00000000000a7805 */ /* 0x000fc8000001ff00 */
[----:B------:R-:W2:Y:S04]  /*01e0*/  @!P0 LDG.E.EL.64 R8, desc[UR4][R18.64] ;  /* 0x0000000412088981 */ /* 0x000ea8000c2e1b00 */
[----:B------:R-:W2:Y:S01]  /*01f0*/  @!P0 LDG.E.EL.64 R10, desc[UR4][R16.64] ;  /* 0x00000004100a8981 */ /* 0x000ea2000c2e1b00 */
[----:B0-----:R-:W-:Y:S01]  /*0200*/  HFMA2.MMA R13, -RZ, RZ, 1.625, 0 ;  /* 0x3e800000ff0d7435 */ /* 0x001fe200000001ff */
[----:B---3--:R-:W-:Y:S01]  /*0210*/  FADD R2, R2, 9.9999997473787516356e-06 ;  /* 0x3727c5ac02027421 */ /* 0x008fe20000000000 */
[----:B------:R-:W-:-:S03]  /*0220*/  FADD R3, R3, 9.9999997473787516356e-06 ;  /* 0x3727c5ac03037421 */ /* 0x000fc60000000000 */
[----:B------:R-:W0:Y:S08]  /*0230*/  MUFU.SQRT R20, R2 ;  /* 0x0000000200147308 */ /* 0x000e300000002000 */
[----:B------:R-:W1:Y:S01]  /*0240*/  MUFU.SQRT R14, R3 ;  /* 0x00000003000e7308 */ /* 0x000e620000002000 */
[C---:B0-----:R-:W-:Y:S02]  /*0250*/  FSETP.GT.AND P1, PT, R20.reuse, 8.50705917302346158658e+37, PT ;  /* 0x7e8000001400780b */ /* 0x041fe40003f24000 */
[----:B------:R-:W-:-:S02]  /*0260*/  FSETP.GEU.AND P3, PT, R20, 1.175494350822287508e-38, PT ;  /* 0x008000001400780b */ /* 0x000fc40003f6e000 */
[C---:B-1----:R-:W-:Y:S02]  /*0270*/  FSETP.GT.AND P2, PT, R14.reuse, 8.50705917302346158658e+37, PT ;  /* 0x7e8000000e00780b */ /* 0x042fe40003f44000 */
[----:B------:R-:W-:-:S07]  /*0280*/  FSETP.GEU.AND P4, PT, R14, 1.175494350822287508e-38, PT ;  /* 0x008000000e00780b */ /* 0x000fce0003f8e000 */
[----:B------:R-:W-:-:S04]  /*0290*/  @P1 FMUL R20, R20, 0.25 ;  /* 0x3e80000014141820 */ /* 0x000fc80000400000 */
[----:B------:R-:W-:Y:S01]  /*02a0*/  @!P3 FMUL R20, R20, 16777216 ;  /* 0x4b8000001414b820 */ /* 0x000fe20000400000 */
[----:B------:R-:W-:-:S04]  /*02b0*/  @P2 FMUL R14, R14, 0.25 ;  /* 0x3e8000000e0e2820 */ /* 0x000fc80000400000 */
[----:B------:R-:W-:Y:S01]  /*02c0*/  @!P4 FMUL R14, R14, 16777216 ;  /* 0x4b8000000e0ec820 */ /* 0x000fe20000400000 */
[----:B------:R-:W0:Y:S01]  /*02d0*/  MUFU.RCP R20, R20 ;  /* 0x0000001400147308 */ /* 0x000e220000001000 */
[----:B------:R-:W-:-:S07]  /*02e0*/  FSEL R3, R13, 1, P1 ;  /* 0x3f8000000d037808 */ /* 0x000fce0000800000 */
[----:B------:R-:W1:Y:S01]  /*02f0*/  MUFU.RCP R14, R14 ;  /* 0x0000000e000e7308 */ /* 0x000e620000001000 */
[----:B------:R-:W-:Y:S01]  /*0300*/  FSEL R13, R13, 1, P2 ;  /* 0x3f8000000d0d7808 */ /* 0x000fe20001000000 */
[----:B------:R-:W-:-:S04]  /*0310*/  @!P3 FMUL R3, R3, 16777216 ;  /* 0x4b8000000303b820 */ /* 0x000fc80000400000 */
[----:B------:R-:W-:Y:S01]  /*0320*/  @!P4 FMUL R13, R13, 16777216 ;  /* 0x4b8000000d0dc820 */ /* 0x000fe20000400000 */
[----:B0-----:R-:W-:Y:S01]  /*0330*/  FMUL R3, R20, R3 ;  /* 0x0000000314037220 */ /* 0x001fe20000400000 */
[----:B----4-:R-:W-:Y:S01]  /*0340*/  FADD R4, -R4, R6 ;  /* 0x0000000604047221 */ /* 0x010fe20000000100 */
[----:B------:R-:W-:Y:S01]  /*0350*/  FADD R5, -R5, R7 ;  /* 0x0000000705057221 */ /* 0x000fe20000000100 */
[----:B-1----:R-:W-:Y:S02]  /*0360*/  FMUL R2, R14, R13 ;  /* 0x0000000d0e027220 */ /* 0x002fe40000400000 */
[----:B------:R-:W-:Y:S02]  /*0370*/  FMUL R3, R4, R3 ;  /* 0x0000000304037220 */ /* 0x000fe40000400000 */
[----:B------:R-:W-:Y:S02]  /*0380*/  FMUL R2, R5, R2 ;  /* 0x0000000205027220 */ /* 0x000fe40000400000 */
[----:B--2---:R-:W-:-:S02]  /*0390*/  FFMA R8, R3, R10, R8 ;  /* 0x0000000a03087223 */ /* 0x004fc40000000008 */
[----:B------:R-:W-:Y:S02]  /*03a0*/  FFMA R9, R2, R11, R9 ;  /* 0x0000000b02097223 */ /* 0x000fe40000000009 */
[----:B------:R-:W-:Y:S01]  /*03b0*/  FADD R4, R8, 3 ;  /* 0x4040000008047421 */ /* 0x000fe20000000000 */
[----:B------:R-:W0:Y:S01]  /*03c0*/  LDC.64 R2, c[0x0][0x210] ;  /* 0x00008400ff027b82 */ /* 0x000e220000000a00 */
[----:B------:R-:W-:-:S03]  /*03d0*/  FADD R5, R9, 3 ;  /* 0x4040000009057421 */ /* 0x000fc60000000000 */
[C---:B------:R-:W-:Y:S02]  /*03e0*/  FSETP.GTU.AND P1, PT, R4.reuse, RZ, PT ;  /* 0x000000ff0400720b */ /* 0x040fe40003f2c000 */
[C---:B------:R-:W-:Y:S02]  /*03f0*/  FSETP.GTU.AND P2, PT, R5.reuse, RZ, PT ;  /* 0x000000ff0500720b */ /* 0x040fe40003f4c000 */
[----:B------:R-:W-:Y:S02]  /*0400*/  FSEL R4, R4, RZ, P1 ;  /* 0x000000ff04047208 */ /* 0x000fe40000800000 */
[----:B------:R-:W-:Y:S02]  /*0410*/  FSEL R5, R5, RZ, P2 ;  /* 0x000000ff05057208 */ /* 0x000fe40001000000 */
[C---:B------:R-:W-:Y:S02]  /*0420*/  FSETP.GEU.AND P3, PT, R4.reuse, 6, PT ;  /* 0x40c000000400780b */ /* 0x040fe40003f6e000 */
[C---:B------:R-:W-:Y:S01]  /*0430*/  FSETP.GEU.AND P4, PT, R5.reuse, 6, PT ;  /* 0x40c000000500780b */ /* 0x040fe20003f8e000 */
[C---:B------:R-:W-:Y:S01]  /*0440*/  FMUL R7, R4.reuse, 0.16666667163372039795 ;  /* 0x3e2aaaab04077820 */ /* 0x040fe20000400000 */
[----:B------:R-:W-:Y:S01]  /*0450*/  FSETP.NAN.AND P1, PT, R4, R4, PT ;  /* 0x000000040400720b */ /* 0x000fe20003f28000 */
[C---:B------:R-:W-:Y:S01]  /*0460*/  FMUL R4, R5.reuse, 0.16666667163372039795 ;  /* 0x3e2aaaab05047820 */ /* 0x040fe20000400000 */
[----:B------:R-:W-:-:S07]  /*0470*/  FSETP.NAN.AND P2, PT, R5, R5, PT ;  /* 0x000000050500720b */ /* 0x000fce0003f48000 */
[----:B------:R-:W-:Y:S02]  /*0480*/  @P3 FSEL R7, R7, 1, P1 ;  /* 0x3f80000007073808 */ /* 0x000fe40000800000 */
[----:B------:R-:W-:Y:S01]  /*0490*/  @P4 FSEL R4, R4, 1, P2 ;  /* 0x3f80000004044808 */ /* 0x000fe20001000000 */
[----:B0-----:R-:W-:-:S04]  /*04a0*/  IMAD.WIDE R2, R0, 0x4, R2 ;  /* 0x0000000400027825 */ /* 0x001fc800078e0202 */
[----:B------:R-:W-:Y:S01]  /*04b0*/  FMUL R8, R8, R7 ;  /* 0x0000000708087220 */ /* 0x000fe20000400000 */
[----:B------:R-:W-:Y:S01]  /*04c0*/  FMUL R9, R9, R4 ;  /* 0x0000000409097220 */ /* 0x000fe20000400000 */
[----:B------:R-:W-:Y:S06]  /*04d0*/  @P0 EXIT ;  /* 0x000000000000094d */ /* 0x000fec0003800000 */
[----:B------:R-:W-:Y:S01]  /*04e0*/  STG.E.64 desc[UR4][R2.64], R8 ;  /* 0x0000000802007986 */ /* 0x000fe2000c101b04 */
[----:B------:R-:W-:Y:S05]  /*04f0*/  EXIT ;  /* 0x000000000000794d */ /* 0x000fea0003800000 */
.L_x_0:
[----:B------:R-:W-:-:S00]  /*0500*/  BRA `(.L_x_0) ;  /* 0xfffffffc00fc7947 */ /* 0x000fc0000383ffff */
[----:B------:R-:W-:-:S00]  /*0510*/  NOP ;  /* 0x0000000000007918 */ /* 0x000fc00000000000 */
        /* <DEDUP_REMOVED lines=14> */
.L_x_1:


//--------------------- .nv.global.init           --------------------------
	.section	.nv.global.init,"aw",@progbits
.nv.global.init:
	.type		_$_str,@object
	.size		_$_str,(_$_str_$_2 - _$_str)
_$_str:
        /*0000*/ 	.byte	0x5f, 0x5f, 0x43, 0x55, 0x44, 0x41, 0x5f, 0x46, 0x54, 0x5a, 0x00
	.type		_$_str_$_2,@object
	.size		_$_str_$_2,(.L_1 - _$_str_$_2)
_$_str_$_2:
        /*000b*/ 	.byte	0x5f, 0x5f, 0x43, 0x55, 0x44, 0x41, 0x5f, 0x50, 0x52, 0x45, 0x43, 0x5f, 0x53, 0x51, 0x52, 0x54
        /*001b*/ 	.byte	0x00
.L_1:


//--------------------- .nv.constant0.triton_poi_fused__native_batch_norm_legit_no_training_add_div_hardtanh_mul_46 --------------------------
	.section	.nv.constant0.triton_poi_fused__native_batch_norm_legit_no_training_add_div_hardtanh_mul_46,"a",@progbits
	.sectionflags	@""
	.align	4
.nv.constant0.triton_poi_fused__native_batch_norm_legit_no_training_add_div_hardtanh_mul_46:
	.zero		580
